//
// Generated by NVIDIA NVVM Compiler
//
// Compiler Build ID: CL-36424714
// Cuda compilation tools, release 13.0, V13.0.88
// Based on NVVM 20.0.0
//

.version 9.0
.target sm_100
.address_size 64

	// .globl	_Z6kernelv
.extern .func  (.param .b32 func_retval0) vprintf
(
	.param .b64 vprintf_param_0,
	.param .b64 vprintf_param_1
)
;
.global .align 1 .b8 $str[4] = {37, 100, 10};

.visible .entry _Z6kernelv()
{
	.local .align 8 .b8 	__local_depot0[8];
	.reg .b64 	%SP;
	.reg .b64 	%SPL;
	.reg .b32 	%r<4>;
	.reg .b64 	%rd<5>;

	mov.u64 	%SPL, __local_depot0;
	cvta.local.u64 	%SP, %SPL;
	add.u64 	%rd1, %SP, 0;
	add.u64 	%rd2, %SPL, 0;
	mov.b32 	%r1, 1000;
	st.local.u32 	[%rd2], %r1;
	mov.u64 	%rd3, $str;
	cvta.global.u64 	%rd4, %rd3;
	{ // callseq 0, 0
	.param .b64 param0;
	st.param.b64 	[param0], %rd4;
	.param .b64 param1;
	st.param.b64 	[param1], %rd1;
	.param .b32 retval0;
	call.uni (retval0), 
	vprintf, 
	(
	param0, 
	param1
	);
	ld.param.b32 	%r2, [retval0];
	} // callseq 0
	ret;

}


// ===== COMPILED SASS (sm_100) =====

	.target	sm_100

	.elftype	@"ET_EXEC"


//--------------------- .note.nv.tkinfo           --------------------------
	.section	.note.nv.tkinfo,"",@"SHT_NOTE"
	.sectionflags	@"SHF_NOTE_NV_TKINFO"
	.tkinfo
        /*0018*/ 	.word	0x00000002
        /*0030*/ 	.string	""
        /*0030*/ 	.string	"ptxas"
        /*0030*/ 	.string	"Cuda compilation tools, release 13.0, V13.0.88"
        /*0030*/ 	.string	"Build cuda_13.0.r13.0/compiler.36424714_0"
        /*0030*/ 	.string	"-arch sm_100 -m 64 "



//--------------------- .note.nv.cuinfo           --------------------------
	.section	.note.nv.cuinfo,"",@"SHT_NOTE"
	.sectionflags	@"SHF_NOTE_NV_CUINFO"
        /*0018*/ 	.short	0x0002
        /*001a*/ 	.short	0x0064
        /*001c*/ 	.short	0x0082
	.zero		2


//--------------------- .nv.info                  --------------------------
	.section	.nv.info,"",@"SHT_CUDA_INFO"
	.align	4


	//----- nvinfo : EIATTR_REGCOUNT
	.align		4
        /*0000*/ 	.byte	0x04, 0x2f
        /*0002*/ 	.short	(.L_2 - .L_1)
	.align		4
.L_1:
        /*0004*/ 	.word	index@(_Z6kernelv)
        /*0008*/ 	.word	0x00000018


	//----- nvinfo : EIATTR_FRAME_SIZE
	.align		4
.L_2:
        /*000c*/ 	.byte	0x04, 0x11
        /*000e*/ 	.short	(.L_4 - .L_3)
	.align		4
.L_3:
        /*0010*/ 	.word	index@(_Z6kernelv)
        /*0014*/ 	.word	0x00000008


	//----- nvinfo : EIATTR_MIN_STACK_SIZE
	.align		4
.L_4:
        /*0018*/ 	.byte	0x04, 0x12
        /*001a*/ 	.short	(.L_6 - .L_5)
	.align		4
.L_5:
        /*001c*/ 	.word	index@(_Z6kernelv)
        /*0020*/ 	.word	0x00000008
.L_6:


//--------------------- .nv.compat                --------------------------
	.section	.nv.compat,"",@"SHT_CUDA_COMPAT_INFO"
	.align	4
        /*0000*/ 	.byte	0x02, 0x09, 0x00, 0x00, 0x02, 0x02, 0x01, 0x00, 0x02, 0x05, 0x05, 0x00, 0x03, 0x07, 0x01, 0x01
        /*0010*/ 	.byte	0x02, 0x03, 0x00, 0x00, 0x02, 0x06, 0x01, 0x00, 0x04, 0x0b, 0x08, 0x00, 0x09, 0x00, 0x00, 0x00
        /*0020*/ 	.byte	0x00, 0x00, 0x00, 0x00


//--------------------- .nv.info._Z6kernelv       --------------------------
	.section	.nv.info._Z6kernelv,"",@"SHT_CUDA_INFO"
	.sectionflags	@""
	.align	4


	//----- nvinfo : EIATTR_CUDA_API_VERSION
	.align		4
        /*0000*/ 	.byte	0x04, 0x37
        /*0002*/ 	.short	(.L_8 - .L_7)
.L_7:
        /*0004*/ 	.word	0x00000082


	//----- nvinfo : EIATTR_SPARSE_MMA_MASK
	.align		4
.L_8:
        /*0008*/ 	.byte	0x03, 0x50
        /*000a*/ 	.short	0x0000


	//----- nvinfo : EIATTR_MAXREG_COUNT
	.align		4
        /*000c*/ 	.byte	0x03, 0x1b
        /*000e*/ 	.short	0x00ff


	//----- nvinfo : EIATTR_EXTERNS
	.align		4
        /*0010*/ 	.byte	0x04, 0x0f
        /*0012*/ 	.short	(.L_10 - .L_9)


	//   ....[0]....
	.align		4
.L_9:
        /*0014*/ 	.word	index@(vprintf)


	//----- nvinfo : EIATTR_MERCURY_ISA_VERSION
	.align		4
.L_10:
        /*0018*/ 	.byte	0x03, 0x5f
        /*001a*/ 	.short	0x0101


	//----- nvinfo : EIATTR_VRC_CTA_INIT_COUNT
	.align		4
        /*001c*/ 	.byte	0x02, 0x4a
	.zero		1
	.zero		1


	//----- nvinfo : EIATTR_SYSCALL_OFFSETS
	.align		4
        /*0020*/ 	.byte	0x04, 0x46
        /*0022*/ 	.short	(.L_12 - .L_11)


	//   ....[0]....
.L_11:
        /*0024*/ 	.word	0x000000e0


	//----- nvinfo : EIATTR_EXIT_INSTR_OFFSETS
	.align		4
.L_12:
        /*0028*/ 	.byte	0x04, 0x1c
        /*002a*/ 	.short	(.L_14 - .L_13)


	//   ....[0]....
.L_13:
        /*002c*/ 	.word	0x000000f0


	//----- nvinfo : EIATTR_SW_WAR
	.align		4
.L_14:
        /*0030*/ 	.byte	0x04, 0x36
        /*0032*/ 	.short	(.L_16 - .L_15)
.L_15:
        /*0034*/ 	.word	0x00000008
.L_16:


//--------------------- .nv.callgraph             --------------------------
	.section	.nv.callgraph,"",@"SHT_CUDA_CALLGRAPH"
	.align	4
	.sectionentsize	8
	.align		4
        /*0000*/ 	.word	0x00000000
	.align		4
        /*0004*/ 	.word	0xffffffff
	.align		4
        /*0008*/ 	.word	index@(_Z6kernelv)
	.align		4
        /*000c*/ 	.word	index@(vprintf)
	.align		4
        /*0010*/ 	.word	0x00000000
	.align		4
        /*0014*/ 	.word	0xfffffffe
	.align		4
        /*0018*/ 	.word	0x00000000
	.align		4
        /*001c*/ 	.word	0xfffffffd
	.align		4
        /*0020*/ 	.word	0x00000000
	.align		4
        /*0024*/ 	.word	0xfffffffc


//--------------------- .nv.constant4             --------------------------
	.section	.nv.constant4,"a",@progbits
	.align	8
	.align		8
.nv.constant4:
        /*0000*/ 	.dword	vprintf
	.align		8
        /*0008*/ 	.dword	$str


//--------------------- .text._Z6kernelv          --------------------------
	.section	.text._Z6kernelv,"ax",@progbits
	.align	128
        .global         _Z6kernelv
        .type           _Z6kernelv,@function
        .size           _Z6kernelv,(.L_x_2 - _Z6kernelv)
        .other          _Z6kernelv,@"STO_CUDA_ENTRY STV_DEFAULT"
_Z6kernelv:
.text._Z6kernelv:
[----:B------:R-:W0:Y:S02]  /*0000*/  LDC R1, c[0x0][0x37c] ;  /* 0x0000df00ff017b82 */ /* 0x000e240000000800 */
[----:B0-----:R-:W-:Y:S01]  /*0010*/  VIADD R1, R1, 0xfffffff8 ;  /* 0xfffffff801017836 */ /* 0x001fe20000000000 */
[----:B------:R-:W-:Y:S01]  /*0020*/  MOV R0, 0x0 ;  /* 0x0000000000007802 */ /* 0x000fe20000000f00 */
[----:B------:R-:W-:Y:S01]  /*0030*/  IMAD.MOV.U32 R8, RZ, RZ, 0x3e8 ;  /* 0x000003e8ff087424 */ /* 0x000fe200078e00ff */
[----:B------:R-:W0:Y:S03]  /*0040*/  LDCU UR4, c[0x0][0x2f8] ;  /* 0x00005f00ff0477ac */ /* 0x000e260008000800 */
[----:B------:R1:W2:Y:S01]  /*0050*/  LDC.64 R2, c[0x4][R0] ;  /* 0x0100000000027b82 */ /* 0x0002a20000000a00 */
[----:B------:R1:W-:Y:S01]  /*0060*/  STL [R1], R8 ;  /* 0x0000000801007387 */ /* 0x0003e20000100800 */
[----:B------:R-:W3:Y:S01]  /*0070*/  LDCU.64 UR6, c[0x4][0x8] ;  /* 0x01000100ff0677ac */ /* 0x000ee20008000a00 */
[----:B------:R-:W4:Y:S01]  /*0080*/  LDCU UR5, c[0x0][0x2fc] ;  /* 0x00005f80ff0577ac */ /* 0x000f220008000800 */
[----:B0-----:R-:W-:-:S02]  /*0090*/  IADD3 R6, P0, PT, R1, UR4, RZ ;  /* 0x0000000401067c10 */ /* 0x001fc4000ff1e0ff */
[----:B---3--:R-:W-:Y:S01]  /*00a0*/  MOV R4, UR6 ;  /* 0x0000000600047c02 */ /* 0x008fe20008000f00 */
[----:B------:R-:W-:Y:S01]  /*00b0*/  IMAD.U32 R5, RZ, RZ, UR7 ;  /* 0x00000007ff057e24 */ /* 0x000fe2000f8e00ff */
[----:B-1--4-:R-:W-:-:S09]  /*00c0*/  IADD3.X R7, PT, PT, RZ, UR5, RZ, P0, !PT ;  /* 0x00000005ff077c10 */ /* 0x012fd200087fe4ff */
[----:B------:R-:W-:-:S07]  /*00d0*/  LEPC R20, `(.L_x_0) ;  /* 0x000000001014794e */ /* 0x000fce0000000000 */
[----:B--2---:R-:W-:Y:S05]  /*00e0*/  CALL.ABS.NOINC R2 ;  /* 0x0000000002007343 */ /* 0x004fea0003c00000 */
.L_x_0:
[----:B------:R-:W-:Y:S05]  /*00f0*/  EXIT ;  /* 0x000000000000794d */ /* 0x000fea0003800000 */
.L_x_1:
[----:B------:R-:W-:-:S00]  /*0100*/  BRA `(.L_x_1) ;  /* 0xfffffffc00fc7947 */ /* 0x000fc0000383ffff */
[----:B------:R-:W-:-:S00]  /*0110*/  NOP ;  /* 0x0000000000007918 */ /* 0x000fc00000000000 */
        /* <DEDUP_REMOVED lines=14> */
.L_x_2:


//--------------------- .nv.global.init           --------------------------
	.section	.nv.global.init,"aw",@progbits
.nv.global.init:
	.type		$str,@object
	.size		$str,(.L_0 - $str)
$str:
        /*0000*/ 	.byte	0x25, 0x64, 0x0a, 0x00
.L_0:


//--------------------- .nv.shared.reserved.0     --------------------------
	.section	.nv.shared.reserved.0,"aw",@nobits
	.weak		__nv_reservedSMEM_offset_0_alias
	.size		__nv_reservedSMEM_offset_0_alias, 0, 64
	.other		__nv_reservedSMEM_offset_0_alias,@"STO_CUDA_RESERVED_SHARED STV_DEFAULT"
__nv_reservedSMEM_offset_0_alias:
	.zero		0
	.zero		64


//--------------------- .nv.constant0._Z6kernelv  --------------------------
	.section	.nv.constant0._Z6kernelv,"a",@progbits
	.sectionflags	@""
	.align	4
.nv.constant0._Z6kernelv:
	.zero		896


//--------------------- SYMBOLS --------------------------

	.type		.nv.reservedSmem.offset0,@object
	.size		.nv.reservedSmem.offset0,0x4
	.type		vprintf,@function
